	.headerflags	@"EF_CUDA_TEXMODE_UNIFIED EF_CUDA_64BIT_ADDRESS EF_CUDA_ACCELERATORS EF_CUDA_SM90 EF_CUDA_VIRTUAL_SM(EF_CUDA_SM90)"
	.elftype	@"ET_EXEC"


//--------------------- .nv.info                  --------------------------
	.section	.nv.info,"",@"SHT_CUDA_INFO"
	.align	4


	//----- nvinfo : EIATTR_REGCOUNT
	.align		4
        /*0000*/ 	.byte	0x04, 0x2f
        /*0002*/ 	.short	(.L_1 - .L_0)
	.align		4
.L_0:
        /*0004*/ 	.word	index@(triton_poi_fused_clone_mul_4)
        /*0008*/ 	.word	0x0000000f


	//----- nvinfo : EIATTR_MIN_STACK_SIZE
	.align		4
.L_1:
        /*000c*/ 	.byte	0x04, 0x12
        /*000e*/ 	.short	(.L_3 - .L_2)
	.align		4
.L_2:
        /*0010*/ 	.word	index@(triton_poi_fused_clone_mul_4)
        /*0014*/ 	.word	0x00000000


	//----- nvinfo : EIATTR_FRAME_SIZE
	.align		4
.L_3:
        /*0018*/ 	.byte	0x04, 0x11
        /*001a*/ 	.short	(.L_5 - .L_4)
	.align		4
.L_4:
        /*001c*/ 	.word	index@(triton_poi_fused_clone_mul_4)
        /*0020*/ 	.word	0x00000000


	//----- nvinfo : EIATTR_MIN_STACK_SIZE
	.align		4
.L_5:
        /*0024*/ 	.byte	0x04, 0x12
        /*0026*/ 	.short	(.L_7 - .L_6)
	.align		4
.L_6:
        /*0028*/ 	.word	index@(triton_poi_fused_clone_mul_4)
        /*002c*/ 	.word	0x00000000
.L_7:


//--------------------- .nv.info.triton_poi_fused_clone_mul_4 --------------------------
	.section	.nv.info.triton_poi_fused_clone_mul_4,"",@"SHT_CUDA_INFO"
	.sectionflags	@""
	.align	4


	//----- nvinfo : EIATTR_CUDA_API_VERSION
	.align		4
        /*0000*/ 	.byte	0x04, 0x37
        /*0002*/ 	.short	(.L_9 - .L_8)
.L_8:
        /*0004*/ 	.word	0x0000007c


	//----- nvinfo : EIATTR_KPARAM_INFO
	.align		4
.L_9:
        /*0008*/ 	.byte	0x04, 0x17
        /*000a*/ 	.short	(.L_11 - .L_10)
.L_10:
        /*000c*/ 	.word	0x00000000
        /*0010*/ 	.short	0x0003
        /*0012*/ 	.short	0x0018
        /*0014*/ 	.byte	0x00, 0xf0, 0x11, 0x00


	//----- nvinfo : EIATTR_KPARAM_INFO
	.align		4
.L_11:
        /*0018*/ 	.byte	0x04, 0x17
        /*001a*/ 	.short	(.L_13 - .L_12)
.L_12:
        /*001c*/ 	.word	0x00000000
        /*0020*/ 	.short	0x0002
        /*0022*/ 	.short	0x0010
        /*0024*/ 	.byte	0x00, 0xf4, 0x21, 0x00


	//----- nvinfo : EIATTR_KPARAM_INFO
	.align		4
.L_13:
        /*0028*/ 	.byte	0x04, 0x17
        /*002a*/ 	.short	(.L_15 - .L_14)
.L_14:
        /*002c*/ 	.word	0x00000000
        /*0030*/ 	.short	0x0001
        /*0032*/ 	.short	0x0008
        /*0034*/ 	.byte	0x00, 0xf4, 0x21, 0x00


	//----- nvinfo : EIATTR_KPARAM_INFO
	.align		4
.L_15:
        /*0038*/ 	.byte	0x04, 0x17
        /*003a*/ 	.short	(.L_17 - .L_16)
.L_16:
        /*003c*/ 	.word	0x00000000
        /*0040*/ 	.short	0x0000
        /*0042*/ 	.short	0x0000
        /*0044*/ 	.byte	0x00, 0xf4, 0x21, 0x00


	//----- nvinfo : EIATTR_SPARSE_MMA_MASK
	.align		4
.L_17:
        /*0048*/ 	.byte	0x03, 0x50
        /*004a*/ 	.short	0x0000


	//----- nvinfo : EIATTR_MAXREG_COUNT
	.align		4
        /*004c*/ 	.byte	0x03, 0x1b
        /*004e*/ 	.short	0x00ff


	//----- nvinfo : EIATTR_EXIT_INSTR_OFFSETS
	.align		4
        /*0050*/ 	.byte	0x04, 0x1c
        /*0052*/ 	.short	(.L_19 - .L_18)


	//   ....[0]....
.L_18:
        /*0054*/ 	.word	0x000002e0


	//   ....[1]....
        /*0058*/ 	.word	0x00000300


	//----- nvinfo : EIATTR_REQNTID
	.align		4
.L_19:
        /*005c*/ 	.byte	0x04, 0x10
        /*005e*/ 	.short	(.L_21 - .L_20)
.L_20:
        /*0060*/ 	.word	0x00000080
        /*0064*/ 	.word	0x00000001
        /*0068*/ 	.word	0x00000001


	//----- nvinfo : EIATTR_CBANK_PARAM_SIZE
	.align		4
.L_21:
        /*006c*/ 	.byte	0x03, 0x19
        /*006e*/ 	.short	0x001c


	//----- nvinfo : EIATTR_PARAM_CBANK
	.align		4
        /*0070*/ 	.byte	0x04, 0x0a
        /*0072*/ 	.short	(.L_23 - .L_22)
	.align		4
.L_22:
        /*0074*/ 	.word	index@(.nv.constant0.triton_poi_fused_clone_mul_4)
        /*0078*/ 	.short	0x0210
        /*007a*/ 	.short	0x001c


	//----- nvinfo : EIATTR_SW_WAR
	.align		4
.L_23:
        /*007c*/ 	.byte	0x04, 0x36
        /*007e*/ 	.short	(.L_25 - .L_24)
.L_24:
        /*0080*/ 	.word	0x00000008
.L_25:


//--------------------- .nv.callgraph             --------------------------
	.section	.nv.callgraph,"",@"SHT_CUDA_CALLGRAPH"
	.align	4
	.sectionentsize	8
	.align		4
        /*0000*/ 	.word	0x00000000
	.align		4
        /*0004*/ 	.word	0xffffffff
	.align		4
        /*0008*/ 	.word	0x00000000
	.align		4
        /*000c*/ 	.word	0xfffffffe
	.align		4
        /*0010*/ 	.word	0x00000000
	.align		4
        /*0014*/ 	.word	0xfffffffd
	.align		4
        /*0018*/ 	.word	0x00000000
	.align		4
        /*001c*/ 	.word	0xfffffffc


//--------------------- .text.triton_poi_fused_clone_mul_4 --------------------------
	.section	.text.triton_poi_fused_clone_mul_4,"ax",@progbits
	.align	128
        .global         triton_poi_fused_clone_mul_4
        .type           triton_poi_fused_clone_mul_4,@function
        .size           triton_poi_fused_clone_mul_4,(.L_x_1 - triton_poi_fused_clone_mul_4)
        .other          triton_poi_fused_clone_mul_4,@"STO_CUDA_ENTRY STV_DEFAULT"
triton_poi_fused_clone_mul_4:
.text.triton_poi_fused_clone_mul_4:
[----:B------:R-:W0:Y:S02]  /*0000*/  LDC R1, c[0x0][0x28] ;  /* 0x00000a00ff017b82 */ /* 0x000e240000000800 */
[----:B------:R-:W1:Y:S01]  /*0010*/  S2R R0, SR_TID.X ;  /* 0x0000000000007919 */ /* 0x000e620000002100 */
[----:B------:R-:W2:Y:S01]  /*0020*/  LDC.64 R2, c[0x0][0x210] ;  /* 0x00008400ff027b82 */ /* 0x000ea20000000a00 */
[----:B------:R-:W-:Y:S01]  /*0030*/  IMAD.MOV.U32 R10, RZ, RZ, RZ ;  /* 0x000000ffff0a7224 */ /* 0x000fe200078e00ff */
[----:B------:R-:W-:Y:S01]  /*0040*/  ULDC.64 UR4, c[0x0][0x208] ;  /* 0x0000820000047ab9 */ /* 0x000fe20000000a00 */
[----:B------:R-:W3:Y:S05]  /*0050*/  S2R R5, SR_CTAID.X ;  /* 0x0000000000057919 */ /* 0x000eea0000002500 */
[----:B------:R-:W4:Y:S01]  /*0060*/  LDC.64 R6, c[0x0][0x218] ;  /* 0x00008600ff067b82 */ /* 0x000f220000000a00 */
[----:B-1----:R-:W-:-:S02]  /*0070*/  LOP3.LUT R0, R0, 0x7f, RZ, 0xc0, !PT ;  /* 0x0000007f00007812 */ /* 0x002fc400078ec0ff */
[----:B---3--:R-:W-:-:S03]  /*0080*/  SHF.R.S32.HI R8, RZ, 0x18, R5 ;  /* 0x00000018ff087819 */ /* 0x008fc60000011405 */
[----:B------:R-:W-:Y:S01]  /*0090*/  IMAD R5, R5, 0x80, R0 ;  /* 0x0000008005057824 */ /* 0x000fe200078e0200 */
[----:B------:R-:W-:-:S04]  /*00a0*/  SGXT R8, R8, 0x1 ;  /* 0x000000010808781a */ /* 0x000fc80000000200 */
[----:B------:R-:W-:Y:S02]  /*00b0*/  ISETP.GE.AND P2, PT, R5, 0x100, PT ;  /* 0x000001000500780c */ /* 0x000fe40003f46270 */
[----:B------:R-:W-:-:S04]  /*00c0*/  LEA.HI R9, R8, R5, RZ, 0x2 ;  /* 0x0000000508097211 */ /* 0x000fc800078f10ff */
[----:B------:R-:W-:-:S05]  /*00d0*/  SHF.R.S32.HI R4, RZ, 0x2, R9 ;  /* 0x00000002ff047819 */ /* 0x000fca0000011409 */
[----:B--2---:R-:W-:-:S05]  /*00e0*/  IMAD.WIDE R2, R4, 0x4, R2 ;  /* 0x0000000404027825 */ /* 0x004fca00078e0202 */
[----:B------:R1:W2:Y:S01]  /*00f0*/  @!P2 LDG.E.EL R10, desc[UR4][R2.64] ;  /* 0x00000004020aa981 */ /* 0x0002a2000c2e1900 */
[----:B------:R-:W-:Y:S02]  /*0100*/  IMAD.MOV.U32 R0, RZ, RZ, RZ ;  /* 0x000000ffff007224 */ /* 0x000fe400078e00ff */
[----:B----4-:R-:W-:-:S05]  /*0110*/  IMAD.WIDE R6, R5, 0x4, R6 ;  /* 0x0000000405067825 */ /* 0x010fca00078e0206 */
[----:B------:R3:W4:Y:S01]  /*0120*/  @!P2 LDG.E R0, desc[UR4][R6.64] ;  /* 0x000000040600a981 */ /* 0x000722000c1e1900 */
[----:B-1----:R-:W1:Y:S01]  /*0130*/  LDC.64 R2, c[0x0][0x220] ;  /* 0x00008800ff027b82 */ /* 0x002e620000000a00 */
[----:B---3--:R-:W-:Y:S02]  /*0140*/  LOP3.LUT R6, R9, 0xfffffffc, RZ, 0xc0, !PT ;  /* 0xfffffffc09067812 */ /* 0x008fe400078ec0ff */
[----:B------:R-:W-:-:S04]  /*0150*/  LEA.HI R7, R4, R4, RZ, 0x2 ;  /* 0x0000000404077211 */ /* 0x000fc800078f10ff */
[----:B------:R-:W-:-:S05]  /*0160*/  LOP3.LUT R7, R7, 0xffffffc, RZ, 0xc0, !PT ;  /* 0x0ffffffc07077812 */ /* 0x000fca00078ec0ff */
[----:B------:R-:W-:Y:S02]  /*0170*/  IMAD.IADD R7, R4, 0x1, -R7 ;  /* 0x0000000104077824 */ /* 0x000fe400078e0a07 */
[----:B--2---:R-:W-:Y:S01]  /*0180*/  FADD R11, R10, 9.9999999747524270788e-07 ;  /* 0x358637bd0a0b7421 */ /* 0x004fe20000000000 */
[CC--:B------:R-:W-:Y:S02]  /*0190*/  LEA.HI R10, R8.reuse, R5.reuse, RZ, 0x4 ;  /* 0x00000005080a7211 */ /* 0x0c0fe400078f20ff */
[----:B------:R-:W-:Y:S02]  /*01a0*/  LEA.HI R8, R8, R5, RZ, 0x6 ;  /* 0x0000000508087211 */ /* 0x000fe400078f30ff */
[C---:B------:R-:W-:Y:S02]  /*01b0*/  FSETP.GT.AND P0, PT, |R11|.reuse, 8.50705917302346158658e+37, PT ;  /* 0x7e8000000b00780b */ /* 0x040fe40003f04200 */
[----:B------:R-:W-:Y:S02]  /*01c0*/  FSETP.GEU.AND P1, PT, |R11|, 1.175494350822287508e-38, PT ;  /* 0x008000000b00780b */ /* 0x000fe40003f2e200 */
[----:B------:R-:W-:-:S02]  /*01d0*/  SHF.R.S32.HI R10, RZ, 0x4, R10 ;  /* 0x00000004ff0a7819 */ /* 0x000fc4000001140a */
[----:B------:R-:W-:Y:S02]  /*01e0*/  LOP3.LUT R12, R8, 0xffffffc0, RZ, 0xc0, !PT ;  /* 0xffffffc0080c7812 */ /* 0x000fe400078ec0ff */
[----:B------:R-:W-:Y:S02]  /*01f0*/  LEA.HI R8, R10, R10, RZ, 0x2 ;  /* 0x0000000a0a087211 */ /* 0x000fe400078f10ff */
[----:B------:R-:W-:Y:S02]  /*0200*/  IADD3 R12, R12, R5, -R6 ;  /* 0x000000050c0c7210 */ /* 0x000fe40007ffe806 */
[----:B------:R-:W-:Y:S01]  /*0210*/  LOP3.LUT R9, R8, 0x3ffffffc, RZ, 0xc0, !PT ;  /* 0x3ffffffc08097812 */ /* 0x000fe200078ec0ff */
[----:B------:R-:W-:Y:S01]  /*0220*/  @P0 FMUL R11, R11, 0.25 ;  /* 0x3e8000000b0b0820 */ /* 0x000fe20000400000 */
[----:B------:R-:W-:-:S03]  /*0230*/  IMAD.MOV.U32 R8, RZ, RZ, 0x3e800000 ;  /* 0x3e800000ff087424 */ /* 0x000fc600078e00ff */
[----:B------:R-:W-:Y:S01]  /*0240*/  @!P1 FMUL R11, R11, 16777216 ;  /* 0x4b8000000b0b9820 */ /* 0x000fe20000400000 */
[----:B------:R-:W-:Y:S01]  /*0250*/  IMAD.IADD R9, R10, 0x1, -R9 ;  /* 0x000000010a097824 */ /* 0x000fe200078e0a09 */
[----:B------:R-:W-:-:S03]  /*0260*/  FSEL R6, R8, 1, P0 ;  /* 0x3f80000008067808 */ /* 0x000fc60000000000 */
[----:B------:R-:W-:Y:S01]  /*0270*/  IMAD R12, R9, 0x4, R12 ;  /* 0x00000004090c7824 */ /* 0x000fe200078e020c */
[----:B------:R-:W2:Y:S01]  /*0280*/  MUFU.RCP R11, R11 ;  /* 0x0000000b000b7308 */ /* 0x000ea20000001000 */
[----:B------:R-:W-:Y:S02]  /*0290*/  @!P1 FMUL R6, R6, 16777216 ;  /* 0x4b80000006069820 */ /* 0x000fe40000400000 */
[----:B------:R-:W-:-:S04]  /*02a0*/  IMAD R7, R7, 0x10, R12 ;  /* 0x0000001007077824 */ /* 0x000fc800078e020c */
[----:B-1----:R-:W-:-:S04]  /*02b0*/  IMAD.WIDE R2, R7, 0x4, R2 ;  /* 0x0000000407027825 */ /* 0x002fc800078e0202 */
[----:B--2---:R-:W-:-:S04]  /*02c0*/  FMUL R11, R11, R6 ;  /* 0x000000060b0b7220 */ /* 0x004fc80000400000 */
[----:B----4-:R-:W-:Y:S01]  /*02d0*/  FMUL.M4 R11, R11, R0 ;  /* 0x000000000b0b7220 */ /* 0x010fe20000600000 */
[----:B------:R-:W-:Y:S06]  /*02e0*/  @P2 EXIT ;  /* 0x000000000000294d */ /* 0x000fec0003800000 */
[----:B------:R-:W-:Y:S01]  /*02f0*/  STG.E desc[UR4][R2.64], R11 ;  /* 0x0000000b02007986 */ /* 0x000fe2000c101904 */
[----:B------:R-:W-:Y:S05]  /*0300*/  EXIT ;  /* 0x000000000000794d */ /* 0x000fea0003800000 */
.L_x_0:
[----:B------:R-:W-:-:S00]  /*0310*/  BRA `(.L_x_0) ;  /* 0xfffffffc00fc7947 */ /* 0x000fc0000383ffff */
[----:B------:R-:W-:-:S00]  /*0320*/  NOP ;  /* 0x0000000000007918 */ /* 0x000fc00000000000 */
        /* <DEDUP_REMOVED lines=13> */
.L_x_1:


//--------------------- .nv.constant0.triton_poi_fused_clone_mul_4 --------------------------
	.section	.nv.constant0.triton_poi_fused_clone_mul_4,"a",@progbits
	.sectionflags	@""
	.align	4
.nv.constant0.triton_poi_fused_clone_mul_4:
	.zero		556
